//
// Generated by NVIDIA NVVM Compiler
//
// Compiler Build ID: CL-36424714
// Cuda compilation tools, release 13.0, V13.0.88
// Based on NVVM 20.0.0
//

.version 9.0
.target sm_100
.address_size 64

	// .globl	_Z12dotSharedMemPiS_S_
// _ZZ12dotSharedMemPiS_S_E4temp has been demoted

.visible .entry _Z12dotSharedMemPiS_S_(
	.param .u64 .ptr .align 1 _Z12dotSharedMemPiS_S__param_0,
	.param .u64 .ptr .align 1 _Z12dotSharedMemPiS_S__param_1,
	.param .u64 .ptr .align 1 _Z12dotSharedMemPiS_S__param_2
)
{
	.reg .pred 	%p<3>;
	.reg .b32 	%r<23>;
	.reg .b64 	%rd<10>;
	// demoted variable
	.shared .align 4 .b8 _ZZ12dotSharedMemPiS_S_E4temp[24];
	ld.param.u64 	%rd1, [_Z12dotSharedMemPiS_S__param_0];
	ld.param.u64 	%rd2, [_Z12dotSharedMemPiS_S__param_1];
	ld.param.u64 	%rd3, [_Z12dotSharedMemPiS_S__param_2];
	mov.u32 	%r1, %tid.x;
	mov.u32 	%r3, %ctaid.x;
	mov.u32 	%r4, %ntid.x;
	mad.lo.s32 	%r2, %r3, %r4, %r1;
	setp.gt.s32 	%p1, %r2, 31;
	@%p1 bra 	$L__BB0_3;
	cvta.to.global.u64 	%rd4, %rd1;
	cvta.to.global.u64 	%rd5, %rd2;
	mul.wide.s32 	%rd6, %r2, 4;
	add.s64 	%rd7, %rd4, %rd6;
	ld.global.u32 	%r5, [%rd7];
	add.s64 	%rd8, %rd5, %rd6;
	ld.global.u32 	%r6, [%rd8];
	mul.lo.s32 	%r7, %r6, %r5;
	shl.b32 	%r8, %r2, 2;
	mov.u32 	%r9, _ZZ12dotSharedMemPiS_S_E4temp;
	add.s32 	%r10, %r9, %r8;
	st.shared.u32 	[%r10], %r7;
	bar.sync 	0;
	setp.ne.s32 	%p2, %r1, 0;
	@%p2 bra 	$L__BB0_3;
	ld.shared.u32 	%r11, [_ZZ12dotSharedMemPiS_S_E4temp];
	ld.shared.u32 	%r12, [_ZZ12dotSharedMemPiS_S_E4temp+4];
	add.s32 	%r13, %r12, %r11;
	ld.shared.u32 	%r14, [_ZZ12dotSharedMemPiS_S_E4temp+8];
	add.s32 	%r15, %r14, %r13;
	ld.shared.u32 	%r16, [_ZZ12dotSharedMemPiS_S_E4temp+12];
	add.s32 	%r17, %r16, %r15;
	ld.shared.u32 	%r18, [_ZZ12dotSharedMemPiS_S_E4temp+16];
	add.s32 	%r19, %r18, %r17;
	ld.shared.u32 	%r20, [_ZZ12dotSharedMemPiS_S_E4temp+20];
	add.s32 	%r21, %r20, %r19;
	cvta.to.global.u64 	%rd9, %rd3;
	atom.global.add.u32 	%r22, [%rd9], %r21;
$L__BB0_3:
	ret;

}


// ===== COMPILED SASS (sm_100) =====

	.target	sm_100

	.elftype	@"ET_EXEC"


//--------------------- .note.nv.tkinfo           --------------------------
	.section	.note.nv.tkinfo,"",@"SHT_NOTE"
	.sectionflags	@"SHF_NOTE_NV_TKINFO"
	.tkinfo
        /*0018*/ 	.word	0x00000002
        /*0030*/ 	.string	""
        /*0030*/ 	.string	"ptxas"
        /*0030*/ 	.string	"Cuda compilation tools, release 13.0, V13.0.88"
        /*0030*/ 	.string	"Build cuda_13.0.r13.0/compiler.36424714_0"
        /*0030*/ 	.string	"-arch sm_100 -m 64 "



//--------------------- .note.nv.cuinfo           --------------------------
	.section	.note.nv.cuinfo,"",@"SHT_NOTE"
	.sectionflags	@"SHF_NOTE_NV_CUINFO"
        /*0018*/ 	.short	0x0002
        /*001a*/ 	.short	0x0064
        /*001c*/ 	.short	0x0082
	.zero		2


//--------------------- .nv.info                  --------------------------
	.section	.nv.info,"",@"SHT_CUDA_INFO"
	.align	4


	//----- nvinfo : EIATTR_REGCOUNT
	.align		4
        /*0000*/ 	.byte	0x04, 0x2f
        /*0002*/ 	.short	(.L_1 - .L_0)
	.align		4
.L_0:
        /*0004*/ 	.word	index@(_Z12dotSharedMemPiS_S_)
        /*0008*/ 	.word	0x0000000c


	//----- nvinfo : EIATTR_FRAME_SIZE
	.align		4
.L_1:
        /*000c*/ 	.byte	0x04, 0x11
        /*000e*/ 	.short	(.L_3 - .L_2)
	.align		4
.L_2:
        /*0010*/ 	.word	index@(_Z12dotSharedMemPiS_S_)
        /*0014*/ 	.word	0x00000000


	//----- nvinfo : EIATTR_MIN_STACK_SIZE
	.align		4
.L_3:
        /*0018*/ 	.byte	0x04, 0x12
        /*001a*/ 	.short	(.L_5 - .L_4)
	.align		4
.L_4:
        /*001c*/ 	.word	index@(_Z12dotSharedMemPiS_S_)
        /*0020*/ 	.word	0x00000000
.L_5:


//--------------------- .nv.compat                --------------------------
	.section	.nv.compat,"",@"SHT_CUDA_COMPAT_INFO"
	.align	4
        /*0000*/ 	.byte	0x02, 0x09, 0x00, 0x00, 0x02, 0x02, 0x01, 0x00, 0x02, 0x05, 0x05, 0x00, 0x03, 0x07, 0x01, 0x01
        /*0010*/ 	.byte	0x02, 0x03, 0x00, 0x00, 0x02, 0x06, 0x01, 0x00, 0x04, 0x0b, 0x08, 0x00, 0x09, 0x00, 0x00, 0x00
        /*0020*/ 	.byte	0x00, 0x00, 0x00, 0x00


//--------------------- .nv.info._Z12dotSharedMemPiS_S_ --------------------------
	.section	.nv.info._Z12dotSharedMemPiS_S_,"",@"SHT_CUDA_INFO"
	.sectionflags	@""
	.align	4


	//----- nvinfo : EIATTR_CUDA_API_VERSION
	.align		4
        /*0000*/ 	.byte	0x04, 0x37
        /*0002*/ 	.short	(.L_7 - .L_6)
.L_6:
        /*0004*/ 	.word	0x00000082


	//----- nvinfo : EIATTR_KPARAM_INFO
	.align		4
.L_7:
        /*0008*/ 	.byte	0x04, 0x17
        /*000a*/ 	.short	(.L_9 - .L_8)
.L_8:
        /*000c*/ 	.word	0x00000000
        /*0010*/ 	.short	0x0002
        /*0012*/ 	.short	0x0010
        /*0014*/ 	.byte	0x00, 0xf5, 0x21, 0x00


	//----- nvinfo : EIATTR_KPARAM_INFO
	.align		4
.L_9:
        /*0018*/ 	.byte	0x04, 0x17
        /*001a*/ 	.short	(.L_11 - .L_10)
.L_10:
        /*001c*/ 	.word	0x00000000
        /*0020*/ 	.short	0x0001
        /*0022*/ 	.short	0x0008
        /*0024*/ 	.byte	0x00, 0xf5, 0x21, 0x00


	//----- nvinfo : EIATTR_KPARAM_INFO
	.align		4
.L_11:
        /*0028*/ 	.byte	0x04, 0x17
        /*002a*/ 	.short	(.L_13 - .L_12)
.L_12:
        /*002c*/ 	.word	0x00000000
        /*0030*/ 	.short	0x0000
        /*0032*/ 	.short	0x0000
        /*0034*/ 	.byte	0x00, 0xf5, 0x21, 0x00


	//----- nvinfo : EIATTR_SPARSE_MMA_MASK
	.align		4
.L_13:
        /*0038*/ 	.byte	0x03, 0x50
        /*003a*/ 	.short	0x0000


	//----- nvinfo : EIATTR_MAXREG_COUNT
	.align		4
        /*003c*/ 	.byte	0x03, 0x1b
        /*003e*/ 	.short	0x00ff


	//----- nvinfo : EIATTR_NUM_BARRIERS
	.align		4
        /*0040*/ 	.byte	0x02, 0x4c
        /*0042*/ 	.byte	0x01
	.zero		1


	//----- nvinfo : EIATTR_MERCURY_ISA_VERSION
	.align		4
        /*0044*/ 	.byte	0x03, 0x5f
        /*0046*/ 	.short	0x0101


	//----- nvinfo : EIATTR_VRC_CTA_INIT_COUNT
	.align		4
        /*0048*/ 	.byte	0x02, 0x4a
	.zero		1
	.zero		1


	//----- nvinfo : EIATTR_EXIT_INSTR_OFFSETS
	.align		4
        /*004c*/ 	.byte	0x04, 0x1c
        /*004e*/ 	.short	(.L_15 - .L_14)


	//   ....[0]....
.L_14:
        /*0050*/ 	.word	0x00000060


	//   ....[1]....
        /*0054*/ 	.word	0x00000160


	//   ....[2]....
        /*0058*/ 	.word	0x000001e0


	//----- nvinfo : EIATTR_CBANK_PARAM_SIZE
	.align		4
.L_15:
        /*005c*/ 	.byte	0x03, 0x19
        /*005e*/ 	.short	0x0018


	//----- nvinfo : EIATTR_PARAM_CBANK
	.align		4
        /*0060*/ 	.byte	0x04, 0x0a
        /*0062*/ 	.short	(.L_17 - .L_16)
	.align		4
.L_16:
        /*0064*/ 	.word	index@(.nv.constant0._Z12dotSharedMemPiS_S_)
        /*0068*/ 	.short	0x0380
        /*006a*/ 	.short	0x0018


	//----- nvinfo : EIATTR_SW_WAR
	.align		4
.L_17:
        /*006c*/ 	.byte	0x04, 0x36
        /*006e*/ 	.short	(.L_19 - .L_18)
.L_18:
        /*0070*/ 	.word	0x00000008
.L_19:


//--------------------- .nv.callgraph             --------------------------
	.section	.nv.callgraph,"",@"SHT_CUDA_CALLGRAPH"
	.align	4
	.sectionentsize	8
	.align		4
        /*0000*/ 	.word	0x00000000
	.align		4
        /*0004*/ 	.word	0xffffffff
	.align		4
        /*0008*/ 	.word	0x00000000
	.align		4
        /*000c*/ 	.word	0xfffffffe
	.align		4
        /*0010*/ 	.word	0x00000000
	.align		4
        /*0014*/ 	.word	0xfffffffd
	.align		4
        /*0018*/ 	.word	0x00000000
	.align		4
        /*001c*/ 	.word	0xfffffffc


//--------------------- .text._Z12dotSharedMemPiS_S_ --------------------------
	.section	.text._Z12dotSharedMemPiS_S_,"ax",@progbits
	.align	128
        .global         _Z12dotSharedMemPiS_S_
        .type           _Z12dotSharedMemPiS_S_,@function
        .size           _Z12dotSharedMemPiS_S_,(.L_x_1 - _Z12dotSharedMemPiS_S_)
        .other          _Z12dotSharedMemPiS_S_,@"STO_CUDA_ENTRY STV_DEFAULT"
_Z12dotSharedMemPiS_S_:
.text._Z12dotSharedMemPiS_S_:
[----:B------:R-:W-:Y:S01]  /*0000*/  LDC R1, c[0x0][0x37c] ;  /* 0x0000df00ff017b82 */ /* 0x000fe20000000800 */
[----:B------:R-:W0:Y:S07]  /*0010*/  S2R R0, SR_TID.X ;  /* 0x0000000000007919 */ /* 0x000e2e0000002100 */
[----:B------:R-:W0:Y:S08]  /*0020*/  S2UR UR4, SR_CTAID.X ;  /* 0x00000000000479c3 */ /* 0x000e300000002500 */
[----:B------:R-:W0:Y:S02]  /*0030*/  LDC R7, c[0x0][0x360] ;  /* 0x0000d800ff077b82 */ /* 0x000e240000000800 */
[----:B0-----:R-:W-:-:S05]  /*0040*/  IMAD R7, R7, UR4, R0 ;  /* 0x0000000407077c24 */ /* 0x001fca000f8e0200 */
[----:B------:R-:W-:-:S13]  /*0050*/  ISETP.GT.AND P0, PT, R7, 0x1f, PT ;  /* 0x0000001f0700780c */ /* 0x000fda0003f04270 */
[----:B------:R-:W-:Y:S05]  /*0060*/  @P0 EXIT ;  /* 0x000000000000094d */ /* 0x000fea0003800000 */
[----:B------:R-:W0:Y:S01]  /*0070*/  LDC.64 R2, c[0x0][0x380] ;  /* 0x0000e000ff027b82 */ /* 0x000e220000000a00 */
[----:B------:R-:W1:Y:S07]  /*0080*/  LDCU.64 UR6, c[0x0][0x358] ;  /* 0x00006b00ff0677ac */ /* 0x000e6e0008000a00 */
[----:B------:R-:W2:Y:S01]  /*0090*/  LDC.64 R4, c[0x0][0x388] ;  /* 0x0000e200ff047b82 */ /* 0x000ea20000000a00 */
[----:B0-----:R-:W-:-:S06]  /*00a0*/  IMAD.WIDE R2, R7, 0x4, R2 ;  /* 0x0000000407027825 */ /* 0x001fcc00078e0202 */
[----:B-1----:R-:W3:Y:S01]  /*00b0*/  LDG.E R2, desc[UR6][R2.64] ;  /* 0x0000000602027981 */ /* 0x002ee2000c1e1900 */
[----:B--2---:R-:W-:-:S06]  /*00c0*/  IMAD.WIDE R4, R7, 0x4, R4 ;  /* 0x0000000407047825 */ /* 0x004fcc00078e0204 */
[----:B------:R-:W3:Y:S01]  /*00d0*/  LDG.E R5, desc[UR6][R4.64] ;  /* 0x0000000604057981 */ /* 0x000ee2000c1e1900 */
[----:B------:R-:W0:Y:S01]  /*00e0*/  S2UR UR5, SR_CgaCtaId ;  /* 0x00000000000579c3 */ /* 0x000e220000008800 */
[----:B------:R-:W-:Y:S01]  /*00f0*/  UMOV UR4, 0x400 ;  /* 0x0000040000047882 */ /* 0x000fe20000000000 */
[----:B------:R-:W-:Y:S01]  /*0100*/  ISETP.NE.AND P0, PT, R0, RZ, PT ;  /* 0x000000ff0000720c */ /* 0x000fe20003f05270 */
[----:B0-----:R-:W-:-:S06]  /*0110*/  ULEA UR4, UR5, UR4, 0x18 ;  /* 0x0000000405047291 */ /* 0x001fcc000f8ec0ff */
[----:B------:R-:W-:Y:S01]  /*0120*/  LEA R7, R7, UR4, 0x2 ;  /* 0x0000000407077c11 */ /* 0x000fe2000f8e10ff */
[----:B---3--:R-:W-:-:S05]  /*0130*/  IMAD R0, R2, R5, RZ ;  /* 0x0000000502007224 */ /* 0x008fca00078e02ff */
[----:B------:R0:W-:Y:S01]  /*0140*/  STS [R7], R0 ;  /* 0x0000000007007388 */ /* 0x0001e20000000800 */
[----:B------:R-:W-:Y:S06]  /*0150*/  BAR.SYNC.DEFER_BLOCKING 0x0 ;  /* 0x0000000000007b1d */ /* 0x000fec0000010000 */
[----:B------:R-:W-:Y:S05]  /*0160*/  @P0 EXIT ;  /* 0x000000000000094d */ /* 0x000fea0003800000 */
[----:B0-----:R-:W0:Y:S01]  /*0170*/  LDS.128 R4, [UR4] ;  /* 0x00000004ff047984 */ /* 0x001e220008000c00 */
[----:B------:R-:W1:Y:S03]  /*0180*/  LDC.64 R2, c[0x0][0x390] ;  /* 0x0000e400ff027b82 */ /* 0x000e660000000a00 */
[----:B------:R-:W2:Y:S01]  /*0190*/  LDS.64 R8, [UR4+0x10] ;  /* 0x00001004ff087984 */ /* 0x000ea20008000a00 */
[----:B0-----:R-:W-:-:S04]  /*01a0*/  IADD3 R4, PT, PT, R6, R5, R4 ;  /* 0x0000000506047210 */ /* 0x001fc80007ffe004 */
[----:B--2---:R-:W-:-:S04]  /*01b0*/  IADD3 R4, PT, PT, R8, R7, R4 ;  /* 0x0000000708047210 */ /* 0x004fc80007ffe004 */
[----:B------:R-:W-:-:S05]  /*01c0*/  IADD3 R9, PT, PT, R4, R9, RZ ;  /* 0x0000000904097210 */ /* 0x000fca0007ffe0ff */
[----:B-1----:R-:W-:Y:S01]  /*01d0*/  REDG.E.ADD.STRONG.GPU desc[UR6][R2.64], R9 ;  /* 0x000000090200798e */ /* 0x002fe2000c12e106 */
[----:B------:R-:W-:Y:S05]  /*01e0*/  EXIT ;  /* 0x000000000000794d */ /* 0x000fea0003800000 */
.L_x_0:
[----:B------:R-:W-:-:S00]  /*01f0*/  BRA `(.L_x_0) ;  /* 0xfffffffc00fc7947 */ /* 0x000fc0000383ffff */
[----:B------:R-:W-:-:S00]  /*0200*/  NOP ;  /* 0x0000000000007918 */ /* 0x000fc00000000000 */
[----:B------:R-:W-:-:S00]  /*0210*/  NOP ;  /* 0x0000000000007918 */ /* 0x000fc00000000000 */
[----:B------:R-:W-:-:S00]  /*0220*/  NOP ;  /* 0x0000000000007918 */ /* 0x000fc00000000000 */
[----:B------:R-:W-:-:S00]  /*0230*/  NOP ;  /* 0x0000000000007918 */ /* 0x000fc00000000000 */
[----:B------:R-:W-:-:S00]  /*0240*/  NOP ;  /* 0x0000000000007918 */ /* 0x000fc00000000000 */
[----:B------:R-:W-:-:S00]  /*0250*/  NOP ;  /* 0x0000000000007918 */ /* 0x000fc00000000000 */
[----:B------:R-:W-:-:S00]  /*0260*/  NOP ;  /* 0x0000000000007918 */ /* 0x000fc00000000000 */
[----:B------:R-:W-:-:S00]  /*0270*/  NOP ;  /* 0x0000000000007918 */ /* 0x000fc00000000000 */
.L_x_1:


//--------------------- .nv.shared._Z12dotSharedMemPiS_S_ --------------------------
	.section	.nv.shared._Z12dotSharedMemPiS_S_,"aw",@nobits
	.sectionflags	@""
	.align	4
.nv.shared._Z12dotSharedMemPiS_S_:
	.zero		1048


//--------------------- .nv.shared.reserved.0     --------------------------
	.section	.nv.shared.reserved.0,"aw",@nobits
	.weak		__nv_reservedSMEM_offset_0_alias
	.size		__nv_reservedSMEM_offset_0_alias, 0, 64
	.other		__nv_reservedSMEM_offset_0_alias,@"STO_CUDA_RESERVED_SHARED STV_DEFAULT"
__nv_reservedSMEM_offset_0_alias:
	.zero		0
	.zero		64


//--------------------- .nv.constant0._Z12dotSharedMemPiS_S_ --------------------------
	.section	.nv.constant0._Z12dotSharedMemPiS_S_,"a",@progbits
	.sectionflags	@""
	.align	4
.nv.constant0._Z12dotSharedMemPiS_S_:
	.zero		920


//--------------------- SYMBOLS --------------------------

	.type		.nv.reservedSmem.offset0,@object
	.size		.nv.reservedSmem.offset0,0x4
	.type		.nv.reservedSmem.cap,@object
	.size		.nv.reservedSmem.cap,0x4
